	.headerflags	@"EF_CUDA_TEXMODE_UNIFIED EF_CUDA_64BIT_ADDRESS EF_CUDA_ACCELERATORS EF_CUDA_SM90 EF_CUDA_VIRTUAL_SM(EF_CUDA_SM90)"
	.elftype	@"ET_EXEC"


//--------------------- .nv.info                  --------------------------
	.section	.nv.info,"",@"SHT_CUDA_INFO"
	.align	4


	//----- nvinfo : EIATTR_REGCOUNT
	.align		4
        /*0000*/ 	.byte	0x04, 0x2f
        /*0002*/ 	.short	(.L_2 - .L_1)
	.align		4
.L_1:
        /*0004*/ 	.word	index@(triton_poi_fused_native_group_norm_relu_40)
        /*0008*/ 	.word	0x00000022


	//----- nvinfo : EIATTR_MIN_STACK_SIZE
	.align		4
.L_2:
        /*000c*/ 	.byte	0x04, 0x12
        /*000e*/ 	.short	(.L_4 - .L_3)
	.align		4
.L_3:
        /*0010*/ 	.word	index@(triton_poi_fused_native_group_norm_relu_40)
        /*0014*/ 	.word	0x00000000


	//----- nvinfo : EIATTR_FRAME_SIZE
	.align		4
.L_4:
        /*0018*/ 	.byte	0x04, 0x11
        /*001a*/ 	.short	(.L_6 - .L_5)
	.align		4
.L_5:
        /*001c*/ 	.word	index@(triton_poi_fused_native_group_norm_relu_40)
        /*0020*/ 	.word	0x00000000


	//----- nvinfo : EIATTR_MIN_STACK_SIZE
	.align		4
.L_6:
        /*0024*/ 	.byte	0x04, 0x12
        /*0026*/ 	.short	(.L_8 - .L_7)
	.align		4
.L_7:
        /*0028*/ 	.word	index@(triton_poi_fused_native_group_norm_relu_40)
        /*002c*/ 	.word	0x00000000
.L_8:


//--------------------- .nv.info.triton_poi_fused_native_group_norm_relu_40 --------------------------
	.section	.nv.info.triton_poi_fused_native_group_norm_relu_40,"",@"SHT_CUDA_INFO"
	.sectionflags	@""
	.align	4


	//----- nvinfo : EIATTR_CUDA_API_VERSION
	.align		4
        /*0000*/ 	.byte	0x04, 0x37
        /*0002*/ 	.short	(.L_10 - .L_9)
.L_9:
        /*0004*/ 	.word	0x0000007c


	//----- nvinfo : EIATTR_KPARAM_INFO
	.align		4
.L_10:
        /*0008*/ 	.byte	0x04, 0x17
        /*000a*/ 	.short	(.L_12 - .L_11)
.L_11:
        /*000c*/ 	.word	0x00000000
        /*0010*/ 	.short	0x0006
        /*0012*/ 	.short	0x0030
        /*0014*/ 	.byte	0x00, 0xf0, 0x11, 0x00


	//----- nvinfo : EIATTR_KPARAM_INFO
	.align		4
.L_12:
        /*0018*/ 	.byte	0x04, 0x17
        /*001a*/ 	.short	(.L_14 - .L_13)
.L_13:
        /*001c*/ 	.word	0x00000000
        /*0020*/ 	.short	0x0005
        /*0022*/ 	.short	0x0028
        /*0024*/ 	.byte	0x00, 0xf4, 0x21, 0x00


	//----- nvinfo : EIATTR_KPARAM_INFO
	.align		4
.L_14:
        /*0028*/ 	.byte	0x04, 0x17
        /*002a*/ 	.short	(.L_16 - .L_15)
.L_15:
        /*002c*/ 	.word	0x00000000
        /*0030*/ 	.short	0x0004
        /*0032*/ 	.short	0x0020
        /*0034*/ 	.byte	0x00, 0xf4, 0x21, 0x00


	//----- nvinfo : EIATTR_KPARAM_INFO
	.align		4
.L_16:
        /*0038*/ 	.byte	0x04, 0x17
        /*003a*/ 	.short	(.L_18 - .L_17)
.L_17:
        /*003c*/ 	.word	0x00000000
        /*0040*/ 	.short	0x0003
        /*0042*/ 	.short	0x0018
        /*0044*/ 	.byte	0x00, 0xf4, 0x21, 0x00


	//----- nvinfo : EIATTR_KPARAM_INFO
	.align		4
.L_18:
        /*0048*/ 	.byte	0x04, 0x17
        /*004a*/ 	.short	(.L_20 - .L_19)
.L_19:
        /*004c*/ 	.word	0x00000000
        /*0050*/ 	.short	0x0002
        /*0052*/ 	.short	0x0010
        /*0054*/ 	.byte	0x00, 0xf4, 0x21, 0x00


	//----- nvinfo : EIATTR_KPARAM_INFO
	.align		4
.L_20:
        /*0058*/ 	.byte	0x04, 0x17
        /*005a*/ 	.short	(.L_22 - .L_21)
.L_21:
        /*005c*/ 	.word	0x00000000
        /*0060*/ 	.short	0x0001
        /*0062*/ 	.short	0x0008
        /*0064*/ 	.byte	0x00, 0xf4, 0x21, 0x00


	//----- nvinfo : EIATTR_KPARAM_INFO
	.align		4
.L_22:
        /*0068*/ 	.byte	0x04, 0x17
        /*006a*/ 	.short	(.L_24 - .L_23)
.L_23:
        /*006c*/ 	.word	0x00000000
        /*0070*/ 	.short	0x0000
        /*0072*/ 	.short	0x0000
        /*0074*/ 	.byte	0x00, 0xf4, 0x21, 0x00


	//----- nvinfo : EIATTR_SPARSE_MMA_MASK
	.align		4
.L_24:
        /*0078*/ 	.byte	0x03, 0x50
        /*007a*/ 	.short	0x0000


	//----- nvinfo : EIATTR_MAXREG_COUNT
	.align		4
        /*007c*/ 	.byte	0x03, 0x1b
        /*007e*/ 	.short	0x00ff


	//----- nvinfo : EIATTR_EXIT_INSTR_OFFSETS
	.align		4
        /*0080*/ 	.byte	0x04, 0x1c
        /*0082*/ 	.short	(.L_26 - .L_25)


	//   ....[0]....
.L_25:
        /*0084*/ 	.word	0x000006e0


	//----- nvinfo : EIATTR_REQNTID
	.align		4
.L_26:
        /*0088*/ 	.byte	0x04, 0x10
        /*008a*/ 	.short	(.L_28 - .L_27)
.L_27:
        /*008c*/ 	.word	0x00000080
        /*0090*/ 	.word	0x00000001
        /*0094*/ 	.word	0x00000001


	//----- nvinfo : EIATTR_CBANK_PARAM_SIZE
	.align		4
.L_28:
        /*0098*/ 	.byte	0x03, 0x19
        /*009a*/ 	.short	0x0034


	//----- nvinfo : EIATTR_PARAM_CBANK
	.align		4
        /*009c*/ 	.byte	0x04, 0x0a
        /*009e*/ 	.short	(.L_30 - .L_29)
	.align		4
.L_29:
        /*00a0*/ 	.word	index@(.nv.constant0.triton_poi_fused_native_group_norm_relu_40)
        /*00a4*/ 	.short	0x0210
        /*00a6*/ 	.short	0x0034


	//----- nvinfo : EIATTR_SW_WAR
	.align		4
.L_30:
        /*00a8*/ 	.byte	0x04, 0x36
        /*00aa*/ 	.short	(.L_32 - .L_31)
.L_31:
        /*00ac*/ 	.word	0x00000008
.L_32:


//--------------------- .nv.callgraph             --------------------------
	.section	.nv.callgraph,"",@"SHT_CUDA_CALLGRAPH"
	.align	4
	.sectionentsize	8
	.align		4
        /*0000*/ 	.word	0x00000000
	.align		4
        /*0004*/ 	.word	0xffffffff
	.align		4
        /*0008*/ 	.word	0x00000000
	.align		4
        /*000c*/ 	.word	0xfffffffe
	.align		4
        /*0010*/ 	.word	0x00000000
	.align		4
        /*0014*/ 	.word	0xfffffffd
	.align		4
        /*0018*/ 	.word	0x00000000
	.align		4
        /*001c*/ 	.word	0xfffffffc


//--------------------- .nv.constant4             --------------------------
	.section	.nv.constant4,"a",@progbits
	.align	8
	.align		8
.nv.constant4:
        /*0000*/ 	.dword	_$_str


//--------------------- .text.triton_poi_fused_native_group_norm_relu_40 --------------------------
	.section	.text.triton_poi_fused_native_group_norm_relu_40,"ax",@progbits
	.align	128
        .global         triton_poi_fused_native_group_norm_relu_40
        .type           triton_poi_fused_native_group_norm_relu_40,@function
        .size           triton_poi_fused_native_group_norm_relu_40,(.L_x_1 - triton_poi_fused_native_group_norm_relu_40)
        .other          triton_poi_fused_native_group_norm_relu_40,@"STO_CUDA_ENTRY STV_DEFAULT"
triton_poi_fused_native_group_norm_relu_40:
.text.triton_poi_fused_native_group_norm_relu_40:
[----:B------:R-:W-:Y:S01]  /*0000*/  LDC R1, c[0x0][0x28] ;  /* 0x00000a00ff017b82 */ /* 0x000fe20000000800 */
[----:B------:R-:W1:Y:S07]  /*0010*/  S2R R0, SR_TID.X ;  /* 0x0000000000007919 */ /* 0x000e6e0000002100 */
[----:B------:R-:W2:Y:S01]  /*0020*/  LDC.64 R22, c[0x0][0x220] ;  /* 0x00008800ff167b82 */ /* 0x000ea20000000a00 */
[----:B------:R-:W-:Y:S01]  /*0030*/  ULDC.64 UR4, c[0x0][0x208] ;  /* 0x0000820000047ab9 */ /* 0x000fe20000000a00 */
[----:B------:R-:W3:Y:S06]  /*0040*/  S2R R5, SR_CTAID.X ;  /* 0x0000000000057919 */ /* 0x000eec0000002500 */
[----:B------:R-:W4:Y:S08]  /*0050*/  LDC.64 R26, c[0x0][0x218] ;  /* 0x00008600ff1a7b82 */ /* 0x000f300000000a00 */
[----:B------:R-:W5:Y:S08]  /*0060*/  LDC.64 R16, c[0x0][0x210] ;  /* 0x00008400ff107b82 */ /* 0x000f700000000a00 */
[----:B------:R-:W2:Y:S01]  /*0070*/  LDC.64 R20, c[0x0][0x228] ;  /* 0x00008a00ff147b82 */ /* 0x000ea20000000a00 */
[----:B-1----:R-:W-:-:S07]  /*0080*/  IMAD.SHL.U32 R0, R0, 0x4, RZ ;  /* 0x0000000400007824 */ /* 0x002fce00078e00ff */
[----:B------:R-:W1:Y:S01]  /*0090*/  LDC.64 R24, c[0x0][0x230] ;  /* 0x00008c00ff187b82 */ /* 0x000e620000000a00 */
[----:B---3--:R-:W-:Y:S02]  /*00a0*/  SHF.R.S32.HI R3, RZ, 0x15, R5 ;  /* 0x00000015ff037819 */ /* 0x008fe40000011405 */
[----:B------:R-:W-:Y:S02]  /*00b0*/  LOP3.LUT R0, R0, 0x1fc, RZ, 0xc0, !PT ;  /* 0x000001fc00007812 */ /* 0x000fe400078ec0ff */
[----:B------:R-:W-:-:S03]  /*00c0*/  SGXT R3, R3, 0x1 ;  /* 0x000000010303781a */ /* 0x000fc60000000200 */
[----:B------:R-:W-:-:S05]  /*00d0*/  IMAD R30, R5, 0x400, R0 ;  /* 0x00000400051e7824 */ /* 0x000fca00078e0200 */
[----:B------:R-:W-:-:S04]  /*00e0*/  LEA.HI R0, R3, R30, RZ, 0xc ;  /* 0x0000001e03007211 */ /* 0x000fc800078f60ff */
[----:B------:R-:W-:-:S05]  /*00f0*/  LOP3.LUT R13, R0, 0xfffff000, RZ, 0xc0, !PT ;  /* 0xfffff000000d7812 */ /* 0x000fca00078ec0ff */
[----:B------:R-:W-:-:S05]  /*0100*/  IMAD.IADD R13, R30, 0x1, -R13 ;  /* 0x000000011e0d7824 */ /* 0x000fca00078e0a0d */
[----:B------:R-:W-:-:S04]  /*0110*/  PRMT R0, R13, 0x9910, RZ ;  /* 0x000099100d007816 */ /* 0x000fc800000000ff */
[----:B------:R-:W-:-:S04]  /*0120*/  SHF.R.S32.HI R0, RZ, 0xf, R0 ;  /* 0x0000000fff007819 */ /* 0x000fc80000011400 */
[----:B------:R-:W-:Y:S02]  /*0130*/  LOP3.LUT R4, R0, 0xffff, RZ, 0xc0, !PT ;  /* 0x0000ffff00047812 */ /* 0x000fe400078ec0ff */
[----:B------:R-:W-:Y:S02]  /*0140*/  IADD3 R0, R30, 0x200, RZ ;  /* 0x000002001e007810 */ /* 0x000fe40007ffe0ff */
[----:B------:R-:W-:Y:S02]  /*0150*/  LEA.HI R4, R4, R13, RZ, 0x17 ;  /* 0x0000000d04047211 */ /* 0x000fe400078fb8ff */
[----:B------:R-:W-:Y:S02]  /*0160*/  LEA.HI R2, R3, R0, RZ, 0xc ;  /* 0x0000000003027211 */ /* 0x000fe400078f60ff */
[----:B------:R-:W-:Y:S02]  /*0170*/  PRMT R4, R4, 0x9910, RZ ;  /* 0x0000991004047816 */ /* 0x000fe400000000ff */
[----:B------:R-:W-:-:S02]  /*0180*/  LOP3.LUT R19, R2, 0xfffff000, RZ, 0xc0, !PT ;  /* 0xfffff00002137812 */ /* 0x000fc400078ec0ff */
[----:B------:R-:W-:Y:S02]  /*0190*/  SHF.R.S32.HI R4, RZ, 0x7, R4 ;  /* 0x00000007ff047819 */ /* 0x000fe40000011404 */
[----:B------:R-:W-:Y:S01]  /*01a0*/  LEA.HI R2, R3, R30, RZ, 0x10 ;  /* 0x0000001e03027211 */ /* 0x000fe200078f80ff */
[----:B------:R-:W-:Y:S01]  /*01b0*/  IMAD.IADD R19, R0, 0x1, -R19 ;  /* 0x0000000100137824 */ /* 0x000fe200078e0a13 */
[----:B------:R-:W-:Y:S02]  /*01c0*/  PRMT R5, R4, 0x9910, RZ ;  /* 0x0000991004057816 */ /* 0x000fe400000000ff */
[----:B------:R-:W-:Y:S02]  /*01d0*/  SHF.R.S32.HI R2, RZ, 0x10, R2 ;  /* 0x00000010ff027819 */ /* 0x000fe40000011402 */
[----:B------:R-:W-:Y:S02]  /*01e0*/  PRMT R6, R19, 0x9910, RZ ;  /* 0x0000991013067816 */ /* 0x000fe400000000ff */
[----:B------:R-:W-:-:S03]  /*01f0*/  LEA R5, R2, R5, 0x5 ;  /* 0x0000000502057211 */ /* 0x000fc600078e28ff */
[----:B------:R-:W-:Y:S02]  /*0200*/  IMAD.MOV.U32 R4, RZ, RZ, R6 ;  /* 0x000000ffff047224 */ /* 0x000fe400078e0006 */
[----:B--2---:R-:W-:-:S03]  /*0210*/  IMAD.WIDE R8, R5, 0x4, R22 ;  /* 0x0000000405087825 */ /* 0x004fc600078e0216 */
[----:B------:R-:W-:Y:S02]  /*0220*/  SHF.R.S32.HI R4, RZ, 0xf, R4 ;  /* 0x0000000fff047819 */ /* 0x000fe40000011404 */
[----:B------:R2:W3:Y:S02]  /*0230*/  LDG.E.EL R18, desc[UR4][R8.64] ;  /* 0x0000000408127981 */ /* 0x0004e4000c2e1900 */
[----:B------:R-:W-:-:S04]  /*0240*/  LOP3.LUT R2, R4, 0xffff, RZ, 0xc0, !PT ;  /* 0x0000ffff04027812 */ /* 0x000fc800078ec0ff */
[----:B------:R-:W-:-:S04]  /*0250*/  LEA.HI R2, R2, R19, RZ, 0x17 ;  /* 0x0000001302027211 */ /* 0x000fc800078fb8ff */
[----:B------:R-:W-:Y:S02]  /*0260*/  PRMT R2, R2, 0x9910, RZ ;  /* 0x0000991002027816 */ /* 0x000fe400000000ff */
[----:B------:R-:W-:Y:S02]  /*0270*/  LEA.HI R3, R3, R0, RZ, 0x10 ;  /* 0x0000000003037211 */ /* 0x000fe400078f80ff */
[----:B------:R-:W-:Y:S01]  /*0280*/  SHF.R.S32.HI R2, RZ, 0x7, R2 ;  /* 0x00000007ff027819 */ /* 0x000fe20000011402 */
[----:B----4-:R-:W-:Y:S01]  /*0290*/  IMAD.WIDE R28, R5, 0x4, R26 ;  /* 0x00000004051c7825 */ /* 0x010fe200078e021a */
[----:B------:R-:W-:Y:S02]  /*02a0*/  SHF.R.S32.HI R3, RZ, 0x10, R3 ;  /* 0x00000010ff037819 */ /* 0x000fe40000011403 */
[----:B------:R-:W-:Y:S01]  /*02b0*/  PRMT R2, R2, 0x9910, RZ ;  /* 0x0000991002027816 */ /* 0x000fe200000000ff */
[----:B-----5:R-:W-:Y:S01]  /*02c0*/  IMAD.WIDE R16, R30, 0x4, R16 ;  /* 0x000000041e107825 */ /* 0x020fe200078e0210 */
[----:B------:R3:W4:Y:S03]  /*02d0*/  LDG.E.EL R0, desc[UR4][R28.64] ;  /* 0x000000041c007981 */ /* 0x000726000c2e1900 */
[----:B------:R-:W-:Y:S01]  /*02e0*/  IMAD R3, R3, 0x20, R2 ;  /* 0x0000002003037824 */ /* 0x000fe200078e0202 */
[----:B------:R-:W4:Y:S01]  /*02f0*/  LDG.E.128 R4, desc[UR4][R16.64] ;  /* 0x0000000410047981 */ /* 0x000f22000c1e1d00 */
[----:B0-2---:R-:W-:-:S04]  /*0300*/  IMAD.WIDE R8, R13, 0x4, R20 ;  /* 0x000000040d087825 */ /* 0x005fc800078e0214 */
[----:B-1----:R-:W-:Y:S02]  /*0310*/  IMAD.WIDE R12, R13, 0x4, R24 ;  /* 0x000000040d0c7825 */ /* 0x002fe400078e0218 */
[----:B------:R-:W2:Y:S02]  /*0320*/  LDG.E.EL.128 R8, desc[UR4][R8.64] ;  /* 0x0000000408087981 */ /* 0x000ea4000c2e1d00 */
[C---:B------:R-:W-:Y:S02]  /*0330*/  IMAD.WIDE R22, R3.reuse, 0x4, R22 ;  /* 0x0000000403167825 */ /* 0x040fe400078e0216 */
[----:B------:R-:W2:Y:S04]  /*0340*/  LDG.E.EL.128 R12, desc[UR4][R12.64] ;  /* 0x000000040c0c7981 */ /* 0x000ea8000c2e1d00 */
[----:B------:R-:W5:Y:S01]  /*0350*/  LDG.E.EL R2, desc[UR4][R22.64] ;  /* 0x0000000416027981 */ /* 0x000f62000c2e1900 */
[----:B------:R-:W-:Y:S01]  /*0360*/  IMAD.WIDE R26, R3, 0x4, R26 ;  /* 0x00000004031a7825 */ /* 0x000fe200078e021a */
[----:B------:R-:W-:-:S03]  /*0370*/  HFMA2.MMA R3, -RZ, RZ, 0.75, 0 ;  /* 0x3a000000ff037435 */ /* 0x000fc600000001ff */
[C---:B------:R-:W-:Y:S01]  /*0380*/  IMAD.WIDE R20, R19.reuse, 0x4, R20 ;  /* 0x0000000413147825 */ /* 0x040fe200078e0214 */
[----:B------:R-:W5:Y:S03]  /*0390*/  LDG.E.EL R29, desc[UR4][R26.64] ;  /* 0x000000041a1d7981 */ /* 0x000f66000c2e1900 */
[----:B------:R-:W-:Y:S02]  /*03a0*/  IMAD.WIDE R24, R19, 0x4, R24 ;  /* 0x0000000413187825 */ /* 0x000fe400078e0218 */
[----:B------:R-:W5:Y:S04]  /*03b0*/  LDG.E.EL.128 R20, desc[UR4][R20.64] ;  /* 0x0000000414147981 */ /* 0x000f68000c2e1d00 */
[----:B------:R-:W5:Y:S01]  /*03c0*/  LDG.E.EL.128 R24, desc[UR4][R24.64] ;  /* 0x0000000418187981 */ /* 0x000f62000c2e1d00 */
[----:B---3--:R-:W-:-:S03]  /*03d0*/  FFMA R28, R18, R3, 9.9999997473787516356e-06 ;  /* 0x3727c5ac121c7423 */ /* 0x008fc60000000003 */
[----:B------:R-:W3:Y:S03]  /*03e0*/  LDG.E.128 R16, desc[UR4][R16.64+0x800] ;  /* 0x0008000410107981 */ /* 0x000ee6000c1e1d00 */
[----:B------:R-:W0:Y:S01]  /*03f0*/  MUFU.RSQ R28, R28 ;  /* 0x0000001c001c7308 */ /* 0x000e220000001400 */
[--C-:B----4-:R-:W-:Y:S01]  /*0400*/  FADD R5, R5, -R0.reuse ;  /* 0x8000000005057221 */ /* 0x110fe20000000000 */
[----:B------:R-:W-:-:S03]  /*0410*/  FADD R31, R4, -R0 ;  /* 0x80000000041f7221 */ /* 0x000fc60000000000 */
[----:B0-----:R-:W-:Y:S01]  /*0420*/  FMUL R4, R28, R5 ;  /* 0x000000051c047220 */ /* 0x001fe20000400000 */
[--C-:B------:R-:W-:Y:S01]  /*0430*/  FADD R5, R6, -R0.reuse ;  /* 0x8000000006057221 */ /* 0x100fe20000000000 */
[----:B------:R-:W-:Y:S02]  /*0440*/  FADD R7, R7, -R0 ;  /* 0x8000000007077221 */ /* 0x000fe40000000000 */
[----:B--2---:R-:W-:Y:S01]  /*0450*/  FFMA R9, R9, R4, R13 ;  /* 0x0000000409097223 */ /* 0x004fe2000000000d */
[----:B-----5:R-:W-:Y:S01]  /*0460*/  FFMA R4, R2, R3, 9.9999997473787516356e-06 ;  /* 0x3727c5ac02047423 */ /* 0x020fe20000000003 */
[C---:B------:R-:W-:Y:S01]  /*0470*/  FMUL R5, R28.reuse, R5 ;  /* 0x000000051c057220 */ /* 0x040fe20000400000 */
[----:B------:R-:W0:Y:S02]  /*0480*/  LDC.64 R2, c[0x0][0x238] ;  /* 0x00008e00ff027b82 */ /* 0x000e240000000a00 */
[----:B------:R-:W1:Y:S01]  /*0490*/  MUFU.RSQ R0, R4 ;  /* 0x0000000400007308 */ /* 0x000e620000001400 */
[C---:B------:R-:W-:Y:S01]  /*04a0*/  FMUL R31, R28.reuse, R31 ;  /* 0x0000001f1c1f7220 */ /* 0x040fe20000400000 */
[----:B------:R-:W-:Y:S01]  /*04b0*/  FMUL R28, R28, R7 ;  /* 0x000000071c1c7220 */ /* 0x000fe20000400000 */
[----:B------:R-:W-:-:S03]  /*04c0*/  FFMA R10, R10, R5, R14 ;  /* 0x000000050a0a7223 */ /* 0x000fc6000000000e */
[----:B------:R-:W-:Y:S01]  /*04d0*/  FFMA R11, R11, R28, R15 ;  /* 0x0000001c0b0b7223 */ /* 0x000fe2000000000f */
[----:B------:R-:W-:-:S04]  /*04e0*/  FFMA R8, R8, R31, R12 ;  /* 0x0000001f08087223 */ /* 0x000fc8000000000c */
[C---:B------:R-:W-:Y:S02]  /*04f0*/  FSETP.GEU.AND P6, PT, R11.reuse, RZ, PT ;  /* 0x000000ff0b00720b */ /* 0x040fe40003fce000 */
[----:B------:R-:W-:Y:S02]  /*0500*/  FSETP.GEU.AND P0, PT, R10, RZ, PT ;  /* 0x000000ff0a00720b */ /* 0x000fe40003f0e000 */
[----:B------:R-:W-:Y:S02]  /*0510*/  SEL R11, R11, RZ, P6 ;  /* 0x000000ff0b0b7207 */ /* 0x000fe40003000000 */
[C---:B------:R-:W-:Y:S02]  /*0520*/  FSETP.GEU.AND P1, PT, R9.reuse, RZ, PT ;  /* 0x000000ff0900720b */ /* 0x040fe40003f2e000 */
[----:B------:R-:W-:Y:S02]  /*0530*/  FSETP.GEU.AND P2, PT, R8, RZ, PT ;  /* 0x000000ff0800720b */ /* 0x000fe40003f4e000 */
[----:B------:R-:W-:Y:S01]  /*0540*/  SEL R10, R10, RZ, P0 ;  /* 0x000000ff0a0a7207 */ /* 0x000fe20000000000 */
[----:B0-----:R-:W-:Y:S01]  /*0550*/  IMAD.WIDE R2, R30, 0x4, R2 ;  /* 0x000000041e027825 */ /* 0x001fe200078e0202 */
[----:B------:R-:W-:-:S02]  /*0560*/  SEL R9, R9, RZ, P1 ;  /* 0x000000ff09097207 */ /* 0x000fc40000800000 */
[----:B------:R-:W-:-:S05]  /*0570*/  SEL R8, R8, RZ, P2 ;  /* 0x000000ff08087207 */ /* 0x000fca0001000000 */
[----:B------:R-:W-:Y:S01]  /*0580*/  STG.E.128 desc[UR4][R2.64], R8 ;  /* 0x0000000802007986 */ /* 0x000fe2000c101d04 */
[--C-:B---3--:R-:W-:Y:S01]  /*0590*/  FADD R5, R16, -R29.reuse ;  /* 0x8000001d10057221 */ /* 0x108fe20000000000 */
[--C-:B------:R-:W-:Y:S01]  /*05a0*/  FADD R17, R17, -R29.reuse ;  /* 0x8000001d11117221 */ /* 0x100fe20000000000 */
[--C-:B------:R-:W-:Y:S01]  /*05b0*/  FADD R7, R18, -R29.reuse ;  /* 0x8000001d12077221 */ /* 0x100fe20000000000 */
[----:B------:R-:W-:Y:S01]  /*05c0*/  FADD R19, R19, -R29 ;  /* 0x8000001d13137221 */ /* 0x000fe20000000000 */
[C---:B-1----:R-:W-:Y:S01]  /*05d0*/  FMUL R5, R0.reuse, R5 ;  /* 0x0000000500057220 */ /* 0x042fe20000400000 */
[C---:B------:R-:W-:Y:S01]  /*05e0*/  FMUL R4, R0.reuse, R17 ;  /* 0x0000001100047220 */ /* 0x040fe20000400000 */
[C---:B------:R-:W-:Y:S01]  /*05f0*/  FMUL R7, R0.reuse, R7 ;  /* 0x0000000700077220 */ /* 0x040fe20000400000 */
[----:B------:R-:W-:Y:S01]  /*0600*/  FMUL R0, R0, R19 ;  /* 0x0000001300007220 */ /* 0x000fe20000400000 */
[----:B------:R-:W-:Y:S01]  /*0610*/  FFMA R5, R20, R5, R24 ;  /* 0x0000000514057223 */ /* 0x000fe20000000018 */
[----:B------:R-:W-:Y:S01]  /*0620*/  FFMA R4, R21, R4, R25 ;  /* 0x0000000415047223 */ /* 0x000fe20000000019 */
[----:B------:R-:W-:Y:S01]  /*0630*/  FFMA R7, R22, R7, R26 ;  /* 0x0000000716077223 */ /* 0x000fe2000000001a */
[----:B------:R-:W-:-:S02]  /*0640*/  FFMA R0, R23, R0, R27 ;  /* 0x0000000017007223 */ /* 0x000fc4000000001b */
[----:B------:R-:W-:Y:S02]  /*0650*/  FSETP.GEU.AND P6, PT, R5, RZ, PT ;  /* 0x000000ff0500720b */ /* 0x000fe40003fce000 */
[C---:B------:R-:W-:Y:S02]  /*0660*/  FSETP.GEU.AND P4, PT, R7.reuse, RZ, PT ;  /* 0x000000ff0700720b */ /* 0x040fe40003f8e000 */
[----:B------:R-:W-:Y:S02]  /*0670*/  FSETP.GEU.AND P3, PT, R0, RZ, PT ;  /* 0x000000ff0000720b */ /* 0x000fe40003f6e000 */
[----:B------:R-:W-:Y:S02]  /*0680*/  FSETP.GEU.AND P5, PT, R4, RZ, PT ;  /* 0x000000ff0400720b */ /* 0x000fe40003fae000 */
[----:B------:R-:W-:Y:S02]  /*0690*/  SEL R15, R0, RZ, P3 ;  /* 0x000000ff000f7207 */ /* 0x000fe40001800000 */
[----:B------:R-:W-:-:S02]  /*06a0*/  SEL R14, R7, RZ, P4 ;  /* 0x000000ff070e7207 */ /* 0x000fc40002000000 */
[----:B------:R-:W-:Y:S02]  /*06b0*/  SEL R13, R4, RZ, P5 ;  /* 0x000000ff040d7207 */ /* 0x000fe40002800000 */
[----:B------:R-:W-:-:S05]  /*06c0*/  SEL R12, R5, RZ, P6 ;  /* 0x000000ff050c7207 */ /* 0x000fca0003000000 */
[----:B------:R-:W-:Y:S01]  /*06d0*/  STG.E.128 desc[UR4][R2.64+0x800], R12 ;  /* 0x0008000c02007986 */ /* 0x000fe2000c101d04 */
[----:B------:R-:W-:Y:S05]  /*06e0*/  EXIT ;  /* 0x000000000000794d */ /* 0x000fea0003800000 */
.L_x_0:
[----:B------:R-:W-:-:S00]  /*06f0*/  BRA `(.L_x_0) ;  /* 0xfffffffc00fc7947 */ /* 0x000fc0000383ffff */
[----:B------:R-:W-:-:S00]  /*0700*/  NOP ;  /* 0x0000000000007918 */ /* 0x000fc00000000000 */
[----:B------:R-:W-:-:S00]  /*0710*/  NOP ;  /* 0x0000000000007918 */ /* 0x000fc00000000000 */
[----:B------:R-:W-:-:S00]  /*0720*/  NOP ;  /* 0x0000000000007918 */ /* 0x000fc00000000000 */
[----:B------:R-:W-:-:S00]  /*0730*/  NOP ;  /* 0x0000000000007918 */ /* 0x000fc00000000000 */
[----:B------:R-:W-:-:S00]  /*0740*/  NOP ;  /* 0x0000000000007918 */ /* 0x000fc00000000000 */
[----:B------:R-:W-:-:S00]  /*0750*/  NOP ;  /* 0x0000000000007918 */ /* 0x000fc00000000000 */
[----:B------:R-:W-:-:S00]  /*0760*/  NOP ;  /* 0x0000000000007918 */ /* 0x000fc00000000000 */
[----:B------:R-:W-:-:S00]  /*0770*/  NOP ;  /* 0x0000000000007918 */ /* 0x000fc00000000000 */
.L_x_1:


//--------------------- .nv.global.init           --------------------------
	.section	.nv.global.init,"aw",@progbits
.nv.global.init:
	.type		_$_str,@object
	.size		_$_str,(.L_0 - _$_str)
_$_str:
        /*0000*/ 	.byte	0x5f, 0x5f, 0x43, 0x55, 0x44, 0x41, 0x5f, 0x46, 0x54, 0x5a, 0x00
.L_0:


//--------------------- .nv.constant0.triton_poi_fused_native_group_norm_relu_40 --------------------------
	.section	.nv.constant0.triton_poi_fused_native_group_norm_relu_40,"a",@progbits
	.sectionflags	@""
	.align	4
.nv.constant0.triton_poi_fused_native_group_norm_relu_40:
	.zero		580
